//
// Generated by NVIDIA NVVM Compiler
//
// Compiler Build ID: CL-36424714
// Cuda compilation tools, release 13.0, V13.0.88
// Based on NVVM 20.0.0
//

.version 9.0
.target sm_100
.address_size 64

	// .globl	_Z6VecAddPfS_S_

.visible .entry _Z6VecAddPfS_S_(
	.param .u64 .ptr .align 1 _Z6VecAddPfS_S__param_0,
	.param .u64 .ptr .align 1 _Z6VecAddPfS_S__param_1,
	.param .u64 .ptr .align 1 _Z6VecAddPfS_S__param_2
)
{
	.reg .b32 	%r<5>;
	.reg .b32 	%f<4>;
	.reg .b64 	%rd<11>;

	ld.param.u64 	%rd1, [_Z6VecAddPfS_S__param_0];
	ld.param.u64 	%rd2, [_Z6VecAddPfS_S__param_1];
	ld.param.u64 	%rd3, [_Z6VecAddPfS_S__param_2];
	cvta.to.global.u64 	%rd4, %rd3;
	cvta.to.global.u64 	%rd5, %rd2;
	cvta.to.global.u64 	%rd6, %rd1;
	mov.u32 	%r1, %ctaid.x;
	mov.u32 	%r2, %ntid.x;
	mov.u32 	%r3, %tid.x;
	mad.lo.s32 	%r4, %r1, %r2, %r3;
	mul.wide.s32 	%rd7, %r4, 4;
	add.s64 	%rd8, %rd6, %rd7;
	ld.global.f32 	%f1, [%rd8];
	add.s64 	%rd9, %rd5, %rd7;
	ld.global.f32 	%f2, [%rd9];
	add.f32 	%f3, %f1, %f2;
	add.s64 	%rd10, %rd4, %rd7;
	st.global.f32 	[%rd10], %f3;
	ret;

}


// ===== COMPILED SASS (sm_100) =====

	.target	sm_100

	.elftype	@"ET_EXEC"


//--------------------- .note.nv.tkinfo           --------------------------
	.section	.note.nv.tkinfo,"",@"SHT_NOTE"
	.sectionflags	@"SHF_NOTE_NV_TKINFO"
	.tkinfo
        /*0018*/ 	.word	0x00000002
        /*0030*/ 	.string	""
        /*0030*/ 	.string	"ptxas"
        /*0030*/ 	.string	"Cuda compilation tools, release 13.0, V13.0.88"
        /*0030*/ 	.string	"Build cuda_13.0.r13.0/compiler.36424714_0"
        /*0030*/ 	.string	"-arch sm_100 -m 64 "



//--------------------- .note.nv.cuinfo           --------------------------
	.section	.note.nv.cuinfo,"",@"SHT_NOTE"
	.sectionflags	@"SHF_NOTE_NV_CUINFO"
        /*0018*/ 	.short	0x0002
        /*001a*/ 	.short	0x0064
        /*001c*/ 	.short	0x0082
	.zero		2


//--------------------- .nv.info                  --------------------------
	.section	.nv.info,"",@"SHT_CUDA_INFO"
	.align	4


	//----- nvinfo : EIATTR_REGCOUNT
	.align		4
        /*0000*/ 	.byte	0x04, 0x2f
        /*0002*/ 	.short	(.L_1 - .L_0)
	.align		4
.L_0:
        /*0004*/ 	.word	index@(_Z6VecAddPfS_S_)
        /*0008*/ 	.word	0x0000000c


	//----- nvinfo : EIATTR_FRAME_SIZE
	.align		4
.L_1:
        /*000c*/ 	.byte	0x04, 0x11
        /*000e*/ 	.short	(.L_3 - .L_2)
	.align		4
.L_2:
        /*0010*/ 	.word	index@(_Z6VecAddPfS_S_)
        /*0014*/ 	.word	0x00000000


	//----- nvinfo : EIATTR_MIN_STACK_SIZE
	.align		4
.L_3:
        /*0018*/ 	.byte	0x04, 0x12
        /*001a*/ 	.short	(.L_5 - .L_4)
	.align		4
.L_4:
        /*001c*/ 	.word	index@(_Z6VecAddPfS_S_)
        /*0020*/ 	.word	0x00000000
.L_5:


//--------------------- .nv.compat                --------------------------
	.section	.nv.compat,"",@"SHT_CUDA_COMPAT_INFO"
	.align	4
        /*0000*/ 	.byte	0x02, 0x09, 0x00, 0x00, 0x02, 0x02, 0x01, 0x00, 0x02, 0x05, 0x05, 0x00, 0x03, 0x07, 0x01, 0x01
        /*0010*/ 	.byte	0x02, 0x03, 0x00, 0x00, 0x02, 0x06, 0x01, 0x00, 0x04, 0x0b, 0x08, 0x00, 0x09, 0x00, 0x00, 0x00
        /*0020*/ 	.byte	0x00, 0x00, 0x00, 0x00


//--------------------- .nv.info._Z6VecAddPfS_S_  --------------------------
	.section	.nv.info._Z6VecAddPfS_S_,"",@"SHT_CUDA_INFO"
	.sectionflags	@""
	.align	4


	//----- nvinfo : EIATTR_CUDA_API_VERSION
	.align		4
        /*0000*/ 	.byte	0x04, 0x37
        /*0002*/ 	.short	(.L_7 - .L_6)
.L_6:
        /*0004*/ 	.word	0x00000082


	//----- nvinfo : EIATTR_KPARAM_INFO
	.align		4
.L_7:
        /*0008*/ 	.byte	0x04, 0x17
        /*000a*/ 	.short	(.L_9 - .L_8)
.L_8:
        /*000c*/ 	.word	0x00000000
        /*0010*/ 	.short	0x0002
        /*0012*/ 	.short	0x0010
        /*0014*/ 	.byte	0x00, 0xf5, 0x21, 0x00


	//----- nvinfo : EIATTR_KPARAM_INFO
	.align		4
.L_9:
        /*0018*/ 	.byte	0x04, 0x17
        /*001a*/ 	.short	(.L_11 - .L_10)
.L_10:
        /*001c*/ 	.word	0x00000000
        /*0020*/ 	.short	0x0001
        /*0022*/ 	.short	0x0008
        /*0024*/ 	.byte	0x00, 0xf5, 0x21, 0x00


	//----- nvinfo : EIATTR_KPARAM_INFO
	.align		4
.L_11:
        /*0028*/ 	.byte	0x04, 0x17
        /*002a*/ 	.short	(.L_13 - .L_12)
.L_12:
        /*002c*/ 	.word	0x00000000
        /*0030*/ 	.short	0x0000
        /*0032*/ 	.short	0x0000
        /*0034*/ 	.byte	0x00, 0xf5, 0x21, 0x00


	//----- nvinfo : EIATTR_SPARSE_MMA_MASK
	.align		4
.L_13:
        /*0038*/ 	.byte	0x03, 0x50
        /*003a*/ 	.short	0x0000


	//----- nvinfo : EIATTR_MAXREG_COUNT
	.align		4
        /*003c*/ 	.byte	0x03, 0x1b
        /*003e*/ 	.short	0x00ff


	//----- nvinfo : EIATTR_MERCURY_ISA_VERSION
	.align		4
        /*0040*/ 	.byte	0x03, 0x5f
        /*0042*/ 	.short	0x0101


	//----- nvinfo : EIATTR_VRC_CTA_INIT_COUNT
	.align		4
        /*0044*/ 	.byte	0x02, 0x4a
	.zero		1
	.zero		1


	//----- nvinfo : EIATTR_EXIT_INSTR_OFFSETS
	.align		4
        /*0048*/ 	.byte	0x04, 0x1c
        /*004a*/ 	.short	(.L_15 - .L_14)


	//   ....[0]....
.L_14:
        /*004c*/ 	.word	0x00000100


	//----- nvinfo : EIATTR_CBANK_PARAM_SIZE
	.align		4
.L_15:
        /*0050*/ 	.byte	0x03, 0x19
        /*0052*/ 	.short	0x0018


	//----- nvinfo : EIATTR_PARAM_CBANK
	.align		4
        /*0054*/ 	.byte	0x04, 0x0a
        /*0056*/ 	.short	(.L_17 - .L_16)
	.align		4
.L_16:
        /*0058*/ 	.word	index@(.nv.constant0._Z6VecAddPfS_S_)
        /*005c*/ 	.short	0x0380
        /*005e*/ 	.short	0x0018


	//----- nvinfo : EIATTR_SW_WAR
	.align		4
.L_17:
        /*0060*/ 	.byte	0x04, 0x36
        /*0062*/ 	.short	(.L_19 - .L_18)
.L_18:
        /*0064*/ 	.word	0x00000008
.L_19:


//--------------------- .nv.callgraph             --------------------------
	.section	.nv.callgraph,"",@"SHT_CUDA_CALLGRAPH"
	.align	4
	.sectionentsize	8
	.align		4
        /*0000*/ 	.word	0x00000000
	.align		4
        /*0004*/ 	.word	0xffffffff
	.align		4
        /*0008*/ 	.word	0x00000000
	.align		4
        /*000c*/ 	.word	0xfffffffe
	.align		4
        /*0010*/ 	.word	0x00000000
	.align		4
        /*0014*/ 	.word	0xfffffffd
	.align		4
        /*0018*/ 	.word	0x00000000
	.align		4
        /*001c*/ 	.word	0xfffffffc


//--------------------- .text._Z6VecAddPfS_S_     --------------------------
	.section	.text._Z6VecAddPfS_S_,"ax",@progbits
	.align	128
        .global         _Z6VecAddPfS_S_
        .type           _Z6VecAddPfS_S_,@function
        .size           _Z6VecAddPfS_S_,(.L_x_1 - _Z6VecAddPfS_S_)
        .other          _Z6VecAddPfS_S_,@"STO_CUDA_ENTRY STV_DEFAULT"
_Z6VecAddPfS_S_:
.text._Z6VecAddPfS_S_:
[----:B------:R-:W-:Y:S01]  /*0000*/  LDC R1, c[0x0][0x37c] ;  /* 0x0000df00ff017b82 */ /* 0x000fe20000000800 */
[----:B------:R-:W0:Y:S07]  /*0010*/  S2R R0, SR_TID.X ;  /* 0x0000000000007919 */ /* 0x000e2e0000002100 */
[----:B------:R-:W0:Y:S01]  /*0020*/  S2UR UR6, SR_CTAID.X ;  /* 0x00000000000679c3 */ /* 0x000e220000002500 */
[----:B------:R-:W1:Y:S07]  /*0030*/  LDCU.64 UR4, c[0x0][0x358] ;  /* 0x00006b00ff0477ac */ /* 0x000e6e0008000a00 */
[----:B------:R-:W0:Y:S08]  /*0040*/  LDC R9, c[0x0][0x360] ;  /* 0x0000d800ff097b82 */ /* 0x000e300000000800 */
[----:B------:R-:W2:Y:S08]  /*0050*/  LDC.64 R2, c[0x0][0x380] ;  /* 0x0000e000ff027b82 */ /* 0x000eb00000000a00 */
[----:B------:R-:W3:Y:S01]  /*0060*/  LDC.64 R4, c[0x0][0x388] ;  /* 0x0000e200ff047b82 */ /* 0x000ee20000000a00 */
[----:B0-----:R-:W-:-:S07]  /*0070*/  IMAD R9, R9, UR6, R0 ;  /* 0x0000000609097c24 */ /* 0x001fce000f8e0200 */
[----:B------:R-:W0:Y:S01]  /*0080*/  LDC.64 R6, c[0x0][0x390] ;  /* 0x0000e400ff067b82 */ /* 0x000e220000000a00 */
[----:B--2---:R-:W-:-:S06]  /*0090*/  IMAD.WIDE R2, R9, 0x4, R2 ;  /* 0x0000000409027825 */ /* 0x004fcc00078e0202 */
[----:B-1----:R-:W2:Y:S01]  /*00a0*/  LDG.E R2, desc[UR4][R2.64] ;  /* 0x0000000402027981 */ /* 0x002ea2000c1e1900 */
[----:B---3--:R-:W-:-:S06]  /*00b0*/  IMAD.WIDE R4, R9, 0x4, R4 ;  /* 0x0000000409047825 */ /* 0x008fcc00078e0204 */
[----:B------:R-:W2:Y:S01]  /*00c0*/  LDG.E R5, desc[UR4][R4.64] ;  /* 0x0000000404057981 */ /* 0x000ea2000c1e1900 */
[----:B0-----:R-:W-:-:S04]  /*00d0*/  IMAD.WIDE R6, R9, 0x4, R6 ;  /* 0x0000000409067825 */ /* 0x001fc800078e0206 */
[----:B--2---:R-:W-:-:S05]  /*00e0*/  FADD R9, R2, R5 ;  /* 0x0000000502097221 */ /* 0x004fca0000000000 */
[----:B------:R-:W-:Y:S01]  /*00f0*/  STG.E desc[UR4][R6.64], R9 ;  /* 0x0000000906007986 */ /* 0x000fe2000c101904 */
[----:B------:R-:W-:Y:S05]  /*0100*/  EXIT ;  /* 0x000000000000794d */ /* 0x000fea0003800000 */
.L_x_0:
[----:B------:R-:W-:-:S00]  /*0110*/  BRA `(.L_x_0) ;  /* 0xfffffffc00fc7947 */ /* 0x000fc0000383ffff */
[----:B------:R-:W-:-:S00]  /*0120*/  NOP ;  /* 0x0000000000007918 */ /* 0x000fc00000000000 */
        /* <DEDUP_REMOVED lines=13> */
.L_x_1:


//--------------------- .nv.shared.reserved.0     --------------------------
	.section	.nv.shared.reserved.0,"aw",@nobits
	.weak		__nv_reservedSMEM_offset_0_alias
	.size		__nv_reservedSMEM_offset_0_alias, 0, 64
	.other		__nv_reservedSMEM_offset_0_alias,@"STO_CUDA_RESERVED_SHARED STV_DEFAULT"
__nv_reservedSMEM_offset_0_alias:
	.zero		0
	.zero		64


//--------------------- .nv.constant0._Z6VecAddPfS_S_ --------------------------
	.section	.nv.constant0._Z6VecAddPfS_S_,"a",@progbits
	.sectionflags	@""
	.align	4
.nv.constant0._Z6VecAddPfS_S_:
	.zero		920


//--------------------- SYMBOLS --------------------------

	.type		.nv.reservedSmem.offset0,@object
	.size		.nv.reservedSmem.offset0,0x4
